//
// Generated by NVIDIA NVVM Compiler
//
// Compiler Build ID: CL-36424714
// Cuda compilation tools, release 13.0, V13.0.88
// Based on NVVM 20.0.0
//

.version 9.0
.target sm_100
.address_size 64

	// .globl	_Z9flip__gpuPiS_i

.visible .entry _Z9flip__gpuPiS_i(
	.param .u64 .ptr .align 1 _Z9flip__gpuPiS_i_param_0,
	.param .u64 .ptr .align 1 _Z9flip__gpuPiS_i_param_1,
	.param .u32 _Z9flip__gpuPiS_i_param_2
)
{
	.reg .pred 	%p<2>;
	.reg .b32 	%r<9>;
	.reg .b64 	%rd<9>;

	ld.param.u64 	%rd1, [_Z9flip__gpuPiS_i_param_0];
	ld.param.u64 	%rd2, [_Z9flip__gpuPiS_i_param_1];
	ld.param.u32 	%r2, [_Z9flip__gpuPiS_i_param_2];
	mov.u32 	%r3, %ctaid.x;
	mov.u32 	%r4, %ntid.x;
	mov.u32 	%r5, %tid.x;
	mad.lo.s32 	%r1, %r3, %r4, %r5;
	setp.gt.u32 	%p1, %r1, 16383;
	@%p1 bra 	$L__BB0_2;
	cvta.to.global.u64 	%rd3, %rd1;
	cvta.to.global.u64 	%rd4, %rd2;
	mul.wide.u32 	%rd5, %r1, 4;
	add.s64 	%rd6, %rd3, %rd5;
	ld.global.u32 	%r6, [%rd6];
	not.b32 	%r7, %r1;
	add.s32 	%r8, %r2, %r7;
	mul.wide.s32 	%rd7, %r8, 4;
	add.s64 	%rd8, %rd4, %rd7;
	st.global.u32 	[%rd8], %r6;
$L__BB0_2:
	ret;

}


// ===== COMPILED SASS (sm_100) =====

	.target	sm_100

	.elftype	@"ET_EXEC"


//--------------------- .note.nv.tkinfo           --------------------------
	.section	.note.nv.tkinfo,"",@"SHT_NOTE"
	.sectionflags	@"SHF_NOTE_NV_TKINFO"
	.tkinfo
        /*0018*/ 	.word	0x00000002
        /*0030*/ 	.string	""
        /*0030*/ 	.string	"ptxas"
        /*0030*/ 	.string	"Cuda compilation tools, release 13.0, V13.0.88"
        /*0030*/ 	.string	"Build cuda_13.0.r13.0/compiler.36424714_0"
        /*0030*/ 	.string	"-arch sm_100 -m 64 "



//--------------------- .note.nv.cuinfo           --------------------------
	.section	.note.nv.cuinfo,"",@"SHT_NOTE"
	.sectionflags	@"SHF_NOTE_NV_CUINFO"
        /*0018*/ 	.short	0x0002
        /*001a*/ 	.short	0x0064
        /*001c*/ 	.short	0x0082
	.zero		2


//--------------------- .nv.info                  --------------------------
	.section	.nv.info,"",@"SHT_CUDA_INFO"
	.align	4


	//----- nvinfo : EIATTR_REGCOUNT
	.align		4
        /*0000*/ 	.byte	0x04, 0x2f
        /*0002*/ 	.short	(.L_1 - .L_0)
	.align		4
.L_0:
        /*0004*/ 	.word	index@(_Z9flip__gpuPiS_i)
        /*0008*/ 	.word	0x0000000a


	//----- nvinfo : EIATTR_FRAME_SIZE
	.align		4
.L_1:
        /*000c*/ 	.byte	0x04, 0x11
        /*000e*/ 	.short	(.L_3 - .L_2)
	.align		4
.L_2:
        /*0010*/ 	.word	index@(_Z9flip__gpuPiS_i)
        /*0014*/ 	.word	0x00000000


	//----- nvinfo : EIATTR_MIN_STACK_SIZE
	.align		4
.L_3:
        /*0018*/ 	.byte	0x04, 0x12
        /*001a*/ 	.short	(.L_5 - .L_4)
	.align		4
.L_4:
        /*001c*/ 	.word	index@(_Z9flip__gpuPiS_i)
        /*0020*/ 	.word	0x00000000
.L_5:


//--------------------- .nv.compat                --------------------------
	.section	.nv.compat,"",@"SHT_CUDA_COMPAT_INFO"
	.align	4
        /*0000*/ 	.byte	0x02, 0x09, 0x00, 0x00, 0x02, 0x02, 0x01, 0x00, 0x02, 0x05, 0x05, 0x00, 0x03, 0x07, 0x01, 0x01
        /*0010*/ 	.byte	0x02, 0x03, 0x00, 0x00, 0x02, 0x06, 0x01, 0x00, 0x04, 0x0b, 0x08, 0x00, 0x09, 0x00, 0x00, 0x00
        /*0020*/ 	.byte	0x00, 0x00, 0x00, 0x00


//--------------------- .nv.info._Z9flip__gpuPiS_i --------------------------
	.section	.nv.info._Z9flip__gpuPiS_i,"",@"SHT_CUDA_INFO"
	.sectionflags	@""
	.align	4


	//----- nvinfo : EIATTR_CUDA_API_VERSION
	.align		4
        /*0000*/ 	.byte	0x04, 0x37
        /*0002*/ 	.short	(.L_7 - .L_6)
.L_6:
        /*0004*/ 	.word	0x00000082


	//----- nvinfo : EIATTR_KPARAM_INFO
	.align		4
.L_7:
        /*0008*/ 	.byte	0x04, 0x17
        /*000a*/ 	.short	(.L_9 - .L_8)
.L_8:
        /*000c*/ 	.word	0x00000000
        /*0010*/ 	.short	0x0002
        /*0012*/ 	.short	0x0010
        /*0014*/ 	.byte	0x00, 0xf0, 0x11, 0x00


	//----- nvinfo : EIATTR_KPARAM_INFO
	.align		4
.L_9:
        /*0018*/ 	.byte	0x04, 0x17
        /*001a*/ 	.short	(.L_11 - .L_10)
.L_10:
        /*001c*/ 	.word	0x00000000
        /*0020*/ 	.short	0x0001
        /*0022*/ 	.short	0x0008
        /*0024*/ 	.byte	0x00, 0xf5, 0x21, 0x00


	//----- nvinfo : EIATTR_KPARAM_INFO
	.align		4
.L_11:
        /*0028*/ 	.byte	0x04, 0x17
        /*002a*/ 	.short	(.L_13 - .L_12)
.L_12:
        /*002c*/ 	.word	0x00000000
        /*0030*/ 	.short	0x0000
        /*0032*/ 	.short	0x0000
        /*0034*/ 	.byte	0x00, 0xf5, 0x21, 0x00


	//----- nvinfo : EIATTR_SPARSE_MMA_MASK
	.align		4
.L_13:
        /*0038*/ 	.byte	0x03, 0x50
        /*003a*/ 	.short	0x0000


	//----- nvinfo : EIATTR_MAXREG_COUNT
	.align		4
        /*003c*/ 	.byte	0x03, 0x1b
        /*003e*/ 	.short	0x00ff


	//----- nvinfo : EIATTR_MERCURY_ISA_VERSION
	.align		4
        /*0040*/ 	.byte	0x03, 0x5f
        /*0042*/ 	.short	0x0101


	//----- nvinfo : EIATTR_VRC_CTA_INIT_COUNT
	.align		4
        /*0044*/ 	.byte	0x02, 0x4a
	.zero		1
	.zero		1


	//----- nvinfo : EIATTR_EXIT_INSTR_OFFSETS
	.align		4
        /*0048*/ 	.byte	0x04, 0x1c
        /*004a*/ 	.short	(.L_15 - .L_14)


	//   ....[0]....
.L_14:
        /*004c*/ 	.word	0x00000060


	//   ....[1]....
        /*0050*/ 	.word	0x00000110


	//----- nvinfo : EIATTR_CBANK_PARAM_SIZE
	.align		4
.L_15:
        /*0054*/ 	.byte	0x03, 0x19
        /*0056*/ 	.short	0x0014


	//----- nvinfo : EIATTR_PARAM_CBANK
	.align		4
        /*0058*/ 	.byte	0x04, 0x0a
        /*005a*/ 	.short	(.L_17 - .L_16)
	.align		4
.L_16:
        /*005c*/ 	.word	index@(.nv.constant0._Z9flip__gpuPiS_i)
        /*0060*/ 	.short	0x0380
        /*0062*/ 	.short	0x0014


	//----- nvinfo : EIATTR_SW_WAR
	.align		4
.L_17:
        /*0064*/ 	.byte	0x04, 0x36
        /*0066*/ 	.short	(.L_19 - .L_18)
.L_18:
        /*0068*/ 	.word	0x00000008
.L_19:


//--------------------- .nv.callgraph             --------------------------
	.section	.nv.callgraph,"",@"SHT_CUDA_CALLGRAPH"
	.align	4
	.sectionentsize	8
	.align		4
        /*0000*/ 	.word	0x00000000
	.align		4
        /*0004*/ 	.word	0xffffffff
	.align		4
        /*0008*/ 	.word	0x00000000
	.align		4
        /*000c*/ 	.word	0xfffffffe
	.align		4
        /*0010*/ 	.word	0x00000000
	.align		4
        /*0014*/ 	.word	0xfffffffd
	.align		4
        /*0018*/ 	.word	0x00000000
	.align		4
        /*001c*/ 	.word	0xfffffffc


//--------------------- .text._Z9flip__gpuPiS_i   --------------------------
	.section	.text._Z9flip__gpuPiS_i,"ax",@progbits
	.align	128
        .global         _Z9flip__gpuPiS_i
        .type           _Z9flip__gpuPiS_i,@function
        .size           _Z9flip__gpuPiS_i,(.L_x_1 - _Z9flip__gpuPiS_i)
        .other          _Z9flip__gpuPiS_i,@"STO_CUDA_ENTRY STV_DEFAULT"
_Z9flip__gpuPiS_i:
.text._Z9flip__gpuPiS_i:
[----:B------:R-:W-:Y:S01]  /*0000*/  LDC R1, c[0x0][0x37c] ;  /* 0x0000df00ff017b82 */ /* 0x000fe20000000800 */
[----:B------:R-:W0:Y:S07]  /*0010*/  S2R R0, SR_TID.X ;  /* 0x0000000000007919 */ /* 0x000e2e0000002100 */
[----:B------:R-:W0:Y:S08]  /*0020*/  S2UR UR4, SR_CTAID.X ;  /* 0x00000000000479c3 */ /* 0x000e300000002500 */
[----:B------:R-:W0:Y:S02]  /*0030*/  LDC R7, c[0x0][0x360] ;  /* 0x0000d800ff077b82 */ /* 0x000e240000000800 */
[----:B0-----:R-:W-:-:S05]  /*0040*/  IMAD R7, R7, UR4, R0 ;  /* 0x0000000407077c24 */ /* 0x001fca000f8e0200 */
[----:B------:R-:W-:-:S13]  /*0050*/  ISETP.GT.U32.AND P0, PT, R7, 0x3fff, PT ;  /* 0x00003fff0700780c */ /* 0x000fda0003f04070 */
[----:B------:R-:W-:Y:S05]  /*0060*/  @P0 EXIT ;  /* 0x000000000000094d */ /* 0x000fea0003800000 */
[----:B------:R-:W0:Y:S01]  /*0070*/  LDC.64 R2, c[0x0][0x380] ;  /* 0x0000e000ff027b82 */ /* 0x000e220000000a00 */
[----:B------:R-:W1:Y:S01]  /*0080*/  LDCU.64 UR4, c[0x0][0x358] ;  /* 0x00006b00ff0477ac */ /* 0x000e620008000a00 */
[----:B------:R-:W2:Y:S06]  /*0090*/  LDCU UR6, c[0x0][0x390] ;  /* 0x00007200ff0677ac */ /* 0x000eac0008000800 */
[----:B------:R-:W3:Y:S01]  /*00a0*/  LDC.64 R4, c[0x0][0x388] ;  /* 0x0000e200ff047b82 */ /* 0x000ee20000000a00 */
[----:B0-----:R-:W-:-:S06]  /*00b0*/  IMAD.WIDE.U32 R2, R7, 0x4, R2 ;  /* 0x0000000407027825 */ /* 0x001fcc00078e0002 */
[----:B-1----:R-:W4:Y:S01]  /*00c0*/  LDG.E R3, desc[UR4][R2.64] ;  /* 0x0000000402037981 */ /* 0x002f22000c1e1900 */
[----:B------:R-:W-:-:S04]  /*00d0*/  LOP3.LUT R7, RZ, R7, RZ, 0x33, !PT ;  /* 0x00000007ff077212 */ /* 0x000fc800078e33ff */
[----:B--2---:R-:W-:-:S05]  /*00e0*/  IADD3 R7, PT, PT, R7, UR6, RZ ;  /* 0x0000000607077c10 */ /* 0x004fca000fffe0ff */
[----:B---3--:R-:W-:-:S05]  /*00f0*/  IMAD.WIDE R4, R7, 0x4, R4 ;  /* 0x0000000407047825 */ /* 0x008fca00078e0204 */
[----:B----4-:R-:W-:Y:S01]  /*0100*/  STG.E desc[UR4][R4.64], R3 ;  /* 0x0000000304007986 */ /* 0x010fe2000c101904 */
[----:B------:R-:W-:Y:S05]  /*0110*/  EXIT ;  /* 0x000000000000794d */ /* 0x000fea0003800000 */
.L_x_0:
[----:B------:R-:W-:-:S00]  /*0120*/  BRA `(.L_x_0) ;  /* 0xfffffffc00fc7947 */ /* 0x000fc0000383ffff */
[----:B------:R-:W-:-:S00]  /*0130*/  NOP ;  /* 0x0000000000007918 */ /* 0x000fc00000000000 */
        /* <DEDUP_REMOVED lines=12> */
.L_x_1:


//--------------------- .nv.shared.reserved.0     --------------------------
	.section	.nv.shared.reserved.0,"aw",@nobits
	.weak		__nv_reservedSMEM_offset_0_alias
	.size		__nv_reservedSMEM_offset_0_alias, 0, 64
	.other		__nv_reservedSMEM_offset_0_alias,@"STO_CUDA_RESERVED_SHARED STV_DEFAULT"
__nv_reservedSMEM_offset_0_alias:
	.zero		0
	.zero		64


//--------------------- .nv.constant0._Z9flip__gpuPiS_i --------------------------
	.section	.nv.constant0._Z9flip__gpuPiS_i,"a",@progbits
	.sectionflags	@""
	.align	4
.nv.constant0._Z9flip__gpuPiS_i:
	.zero		916


//--------------------- SYMBOLS --------------------------

	.type		.nv.reservedSmem.offset0,@object
	.size		.nv.reservedSmem.offset0,0x4
